	.headerflags	@"EF_CUDA_TEXMODE_UNIFIED EF_CUDA_64BIT_ADDRESS EF_CUDA_ACCELERATORS EF_CUDA_SM90 EF_CUDA_VIRTUAL_SM(EF_CUDA_SM90)"
	.elftype	@"ET_EXEC"


//--------------------- .nv.info                  --------------------------
	.section	.nv.info,"",@"SHT_CUDA_INFO"
	.align	4


	//----- nvinfo : EIATTR_REGCOUNT
	.align		4
        /*0000*/ 	.byte	0x04, 0x2f
        /*0002*/ 	.short	(.L_3 - .L_2)
	.align		4
.L_2:
        /*0004*/ 	.word	index@(triton_poi_fused_add_convolution_mul_pow_reciprocal_sin_3)
        /*0008*/ 	.word	0x00000014


	//----- nvinfo : EIATTR_MIN_STACK_SIZE
	.align		4
.L_3:
        /*000c*/ 	.byte	0x04, 0x12
        /*000e*/ 	.short	(.L_5 - .L_4)
	.align		4
.L_4:
        /*0010*/ 	.word	index@(triton_poi_fused_add_convolution_mul_pow_reciprocal_sin_3)
        /*0014*/ 	.word	0x00000020


	//----- nvinfo : EIATTR_FRAME_SIZE
	.align		4
.L_5:
        /*0018*/ 	.byte	0x04, 0x11
        /*001a*/ 	.short	(.L_7 - .L_6)
	.align		4
.L_6:
        /*001c*/ 	.word	index@(triton_poi_fused_add_convolution_mul_pow_reciprocal_sin_3)
        /*0020*/ 	.word	0x00000020


	//----- nvinfo : EIATTR_MIN_STACK_SIZE
	.align		4
.L_7:
        /*0024*/ 	.byte	0x04, 0x12
        /*0026*/ 	.short	(.L_9 - .L_8)
	.align		4
.L_8:
        /*0028*/ 	.word	index@(triton_poi_fused_add_convolution_mul_pow_reciprocal_sin_3)
        /*002c*/ 	.word	0x00000020
.L_9:


//--------------------- .nv.info.triton_poi_fused_add_convolution_mul_pow_reciprocal_sin_3 --------------------------
	.section	.nv.info.triton_poi_fused_add_convolution_mul_pow_reciprocal_sin_3,"",@"SHT_CUDA_INFO"
	.sectionflags	@""
	.align	4


	//----- nvinfo : EIATTR_CUDA_API_VERSION
	.align		4
        /*0000*/ 	.byte	0x04, 0x37
        /*0002*/ 	.short	(.L_11 - .L_10)
.L_10:
        /*0004*/ 	.word	0x0000007c


	//----- nvinfo : EIATTR_KPARAM_INFO
	.align		4
.L_11:
        /*0008*/ 	.byte	0x04, 0x17
        /*000a*/ 	.short	(.L_13 - .L_12)
.L_12:
        /*000c*/ 	.word	0x00000000
        /*0010*/ 	.short	0x0004
        /*0012*/ 	.short	0x0020
        /*0014*/ 	.byte	0x00, 0xf0, 0x11, 0x00


	//----- nvinfo : EIATTR_KPARAM_INFO
	.align		4
.L_13:
        /*0018*/ 	.byte	0x04, 0x17
        /*001a*/ 	.short	(.L_15 - .L_14)
.L_14:
        /*001c*/ 	.word	0x00000000
        /*0020*/ 	.short	0x0003
        /*0022*/ 	.short	0x0018
        /*0024*/ 	.byte	0x00, 0xf4, 0x21, 0x00


	//----- nvinfo : EIATTR_KPARAM_INFO
	.align		4
.L_15:
        /*0028*/ 	.byte	0x04, 0x17
        /*002a*/ 	.short	(.L_17 - .L_16)
.L_16:
        /*002c*/ 	.word	0x00000000
        /*0030*/ 	.short	0x0002
        /*0032*/ 	.short	0x0010
        /*0034*/ 	.byte	0x00, 0xf4, 0x21, 0x00


	//----- nvinfo : EIATTR_KPARAM_INFO
	.align		4
.L_17:
        /*0038*/ 	.byte	0x04, 0x17
        /*003a*/ 	.short	(.L_19 - .L_18)
.L_18:
        /*003c*/ 	.word	0x00000000
        /*0040*/ 	.short	0x0001
        /*0042*/ 	.short	0x0008
        /*0044*/ 	.byte	0x00, 0xf4, 0x21, 0x00


	//----- nvinfo : EIATTR_KPARAM_INFO
	.align		4
.L_19:
        /*0048*/ 	.byte	0x04, 0x17
        /*004a*/ 	.short	(.L_21 - .L_20)
.L_20:
        /*004c*/ 	.word	0x00000000
        /*0050*/ 	.short	0x0000
        /*0052*/ 	.short	0x0000
        /*0054*/ 	.byte	0x00, 0xf4, 0x21, 0x00


	//----- nvinfo : EIATTR_SPARSE_MMA_MASK
	.align		4
.L_21:
        /*0058*/ 	.byte	0x03, 0x50
        /*005a*/ 	.short	0x0000


	//----- nvinfo : EIATTR_MAXREG_COUNT
	.align		4
        /*005c*/ 	.byte	0x03, 0x1b
        /*005e*/ 	.short	0x00ff


	//----- nvinfo : EIATTR_EXIT_INSTR_OFFSETS
	.align		4
        /*0060*/ 	.byte	0x04, 0x1c
        /*0062*/ 	.short	(.L_23 - .L_22)


	//   ....[0]....
.L_22:
        /*0064*/ 	.word	0x00000860


	//   ....[1]....
        /*0068*/ 	.word	0x00000880


	//----- nvinfo : EIATTR_REQNTID
	.align		4
.L_23:
        /*006c*/ 	.byte	0x04, 0x10
        /*006e*/ 	.short	(.L_25 - .L_24)
.L_24:
        /*0070*/ 	.word	0x00000080
        /*0074*/ 	.word	0x00000001
        /*0078*/ 	.word	0x00000001


	//----- nvinfo : EIATTR_CRS_STACK_SIZE
	.align		4
.L_25:
        /*007c*/ 	.byte	0x04, 0x1e
        /*007e*/ 	.short	(.L_27 - .L_26)
.L_26:
        /*0080*/ 	.word	0x00000000


	//----- nvinfo : EIATTR_CBANK_PARAM_SIZE
	.align		4
.L_27:
        /*0084*/ 	.byte	0x03, 0x19
        /*0086*/ 	.short	0x0024


	//----- nvinfo : EIATTR_PARAM_CBANK
	.align		4
        /*0088*/ 	.byte	0x04, 0x0a
        /*008a*/ 	.short	(.L_29 - .L_28)
	.align		4
.L_28:
        /*008c*/ 	.word	index@(.nv.constant0.triton_poi_fused_add_convolution_mul_pow_reciprocal_sin_3)
        /*0090*/ 	.short	0x0210
        /*0092*/ 	.short	0x0024


	//----- nvinfo : EIATTR_SW_WAR
	.align		4
.L_29:
        /*0094*/ 	.byte	0x04, 0x36
        /*0096*/ 	.short	(.L_31 - .L_30)
.L_30:
        /*0098*/ 	.word	0x00000008
.L_31:


//--------------------- .nv.callgraph             --------------------------
	.section	.nv.callgraph,"",@"SHT_CUDA_CALLGRAPH"
	.align	4
	.sectionentsize	8
	.align		4
        /*0000*/ 	.word	0x00000000
	.align		4
        /*0004*/ 	.word	0xffffffff
	.align		4
        /*0008*/ 	.word	0x00000000
	.align		4
        /*000c*/ 	.word	0xfffffffe
	.align		4
        /*0010*/ 	.word	0x00000000
	.align		4
        /*0014*/ 	.word	0xfffffffd
	.align		4
        /*0018*/ 	.word	0x00000000
	.align		4
        /*001c*/ 	.word	0xfffffffc


//--------------------- .nv.constant4             --------------------------
	.section	.nv.constant4,"a",@progbits
	.align	8
	.align		8
.nv.constant4:
        /*0000*/ 	.dword	_$_str
	.align		8
        /*0008*/ 	.dword	__cudart_i2opi_f


//--------------------- .text.triton_poi_fused_add_convolution_mul_pow_reciprocal_sin_3 --------------------------
	.section	.text.triton_poi_fused_add_convolution_mul_pow_reciprocal_sin_3,"ax",@progbits
	.align	128
        .global         triton_poi_fused_add_convolution_mul_pow_reciprocal_sin_3
        .type           triton_poi_fused_add_convolution_mul_pow_reciprocal_sin_3,@function
        .size           triton_poi_fused_add_convolution_mul_pow_reciprocal_sin_3,(.L_x_4 - triton_poi_fused_add_convolution_mul_pow_reciprocal_sin_3)
        .other          triton_poi_fused_add_convolution_mul_pow_reciprocal_sin_3,@"STO_CUDA_ENTRY STV_DEFAULT"
triton_poi_fused_add_convolution_mul_pow_reciprocal_sin_3:
.text.triton_poi_fused_add_convolution_mul_pow_reciprocal_sin_3:
[----:B------:R-:W0:Y:S01]  /*0000*/  LDC R1, c[0x0][0x28] ;  /* 0x00000a00ff017b82 */ /* 0x000e220000000800 */
[----:B------:R-:W1:Y:S07]  /*0010*/  S2R R10, SR_TID.X ;  /* 0x00000000000a7919 */ /* 0x000e6e0000002100 */
[----:B------:R-:W2:Y:S01]  /*0020*/  LDC.64 R8, c[0x0][0x210] ;  /* 0x00008400ff087b82 */ /* 0x000ea20000000a00 */
[----:B------:R-:W-:Y:S01]  /*0030*/  HFMA2.MMA R11, -RZ, RZ, 0, 0 ;  /* 0x00000000ff0b7435 */ /* 0x000fe200000001ff */
[----:B------:R-:W-:Y:S01]  /*0040*/  ULDC.64 UR4, c[0x0][0x208] ;  /* 0x0000820000047ab9 */ /* 0x000fe20000000a00 */
[----:B------:R-:W3:Y:S01]  /*0050*/  S2R R3, SR_CTAID.X ;  /* 0x0000000000037919 */ /* 0x000ee20000002500 */
[----:B0-----:R-:W-:Y:S01]  /*0060*/  VIADD R1, R1, 0xffffffe0 ;  /* 0xffffffe001017836 */ /* 0x001fe20000000000 */
[----:B-1----:R-:W-:-:S02]  /*0070*/  LOP3.LUT R10, R10, 0x7f, RZ, 0xc0, !PT ;  /* 0x0000007f0a0a7812 */ /* 0x002fc400078ec0ff */
[----:B---3--:R-:W-:-:S03]  /*0080*/  SHF.R.S32.HI R5, RZ, 0x18, R3 ;  /* 0x00000018ff057819 */ /* 0x008fc60000011403 */
[----:B------:R-:W-:Y:S02]  /*0090*/  IMAD R10, R3, 0x80, R10 ;  /* 0x00000080030a7824 */ /* 0x000fe400078e020a */
[----:B------:R-:W0:Y:S01]  /*00a0*/  LDC.64 R2, c[0x0][0x218] ;  /* 0x00008600ff027b82 */ /* 0x000e220000000a00 */
[----:B------:R-:W-:Y:S01]  /*00b0*/  SGXT R5, R5, 0x1 ;  /* 0x000000010505781a */ /* 0x000fe20000000200 */
[C---:B--2---:R-:W-:Y:S01]  /*00c0*/  IMAD.WIDE R8, R10.reuse, 0x4, R8 ;  /* 0x000000040a087825 */ /* 0x044fe200078e0208 */
[----:B------:R-:W-:Y:S02]  /*00d0*/  ISETP.GE.AND P1, PT, R10, 0x80, PT ;  /* 0x000000800a00780c */ /* 0x000fe40003f26270 */
[----:B------:R-:W-:-:S03]  /*00e0*/  LEA.HI R0, R5, R10, RZ, 0x4 ;  /* 0x0000000a05007211 */ /* 0x000fc600078f20ff */
[----:B------:R-:W1:Y:S01]  /*00f0*/  LDC.64 R4, c[0x0][0x220] ;  /* 0x00008800ff047b82 */ /* 0x000e620000000a00 */
[----:B------:R-:W-:-:S04]  /*0100*/  SHF.R.S32.HI R7, RZ, 0x4, R0 ;  /* 0x00000004ff077819 */ /* 0x000fc80000011400 */
[----:B------:R-:W-:Y:S01]  /*0110*/  LEA.HI R0, R0, R7, RZ, 0x1 ;  /* 0x0000000700007211 */ /* 0x000fe200078f08ff */
[----:B------:R-:W-:Y:S02]  /*0120*/  IMAD.MOV.U32 R6, RZ, RZ, RZ ;  /* 0x000000ffff067224 */ /* 0x000fe400078e00ff */
[----:B------:R-:W2:Y:S01]  /*0130*/  @!P1 LDG.E R11, desc[UR4][R8.64] ;  /* 0x00000004080b9981 */ /* 0x000ea2000c1e1900 */
[----:B------:R-:W-:-:S05]  /*0140*/  LOP3.LUT R0, R0, 0xfffffffe, RZ, 0xc0, !PT ;  /* 0xfffffffe00007812 */ /* 0x000fca00078ec0ff */
[----:B------:R-:W-:Y:S02]  /*0150*/  IMAD.IADD R7, R7, 0x1, -R0 ;  /* 0x0000000107077824 */ /* 0x000fe400078e0a00 */
[----:B------:R-:W-:Y:S02]  /*0160*/  IMAD.MOV.U32 R0, RZ, RZ, RZ ;  /* 0x000000ffff007224 */ /* 0x000fe400078e00ff */
[----:B0-----:R-:W-:-:S05]  /*0170*/  IMAD.WIDE R2, R7, 0x4, R2 ;  /* 0x0000000407027825 */ /* 0x001fca00078e0202 */
[----:B------:R-:W2:Y:S01]  /*0180*/  @!P1 LDG.E.EL R0, desc[UR4][R2.64] ;  /* 0x0000000402009981 */ /* 0x000ea2000c2e1900 */
[----:B-1----:R-:W-:-:S05]  /*0190*/  IMAD.WIDE R4, R7, 0x4, R4 ;  /* 0x0000000407047825 */ /* 0x002fca00078e0204 */
[----:B------:R-:W3:Y:S01]  /*01a0*/  @!P1 LDG.E.EL R6, desc[UR4][R4.64] ;  /* 0x0000000404069981 */ /* 0x000ee2000c2e1900 */
[----:B------:R-:W-:Y:S01]  /*01b0*/  BSSY B0, `(.L_x_0) ;  /* 0x0000049000007945 */ /* 0x000fe20003800000 */
[----:B--2---:R-:W-:-:S04]  /*01c0*/  FADD R11, R0, R11 ;  /* 0x0000000b000b7221 */ /* 0x004fc80000000000 */
[----:B---3--:R-:W-:-:S04]  /*01d0*/  FMUL R12, R11, R6 ;  /* 0x000000060b0c7220 */ /* 0x008fc80000400000 */
[----:B------:R-:W-:-:S06]  /*01e0*/  FMUL R0, R12, 0.63661974668502807617 ;  /* 0x3f22f9830c007820 */ /* 0x000fcc0000400000 */
[----:B------:R-:W0:Y:S01]  /*01f0*/  F2I.FTZ.NTZ R0, R0 ;  /* 0x0000000000007305 */ /* 0x000e220000213100 */
[----:B------:R-:W-:-:S05]  /*0200*/  FADD.FTZ R14, |R12|, -RZ ;  /* 0x800000ff0c0e7221 */ /* 0x000fca0000010200 */
[----:B------:R-:W-:Y:S02]  /*0210*/  FSETP.GE.AND P0, PT, R14, 105615, PT ;  /* 0x47ce47800e00780b */ /* 0x000fe40003f06000 */
[----:B0-----:R-:W-:-:S05]  /*0220*/  I2FP.F32.S32 R7, R0 ;  /* 0x0000000000077245 */ /* 0x001fca0000201400 */
[----:B------:R-:W-:-:S04]  /*0230*/  FFMA.FTZ R2, R7, -1.5707962512969970703, R12 ;  /* 0xbfc90fda07027823 */ /* 0x000fc8000001000c */
[----:B------:R-:W-:Y:S01]  /*0240*/  FFMA.FTZ R2, R7, -7.5497894158615963534e-08, R2 ;  /* 0xb3a2216807027823 */ /* 0x000fe20000010002 */
[----:B------:R-:W-:-:S03]  /*0250*/  FADD R13, R6, 9.9999997171806853657e-10 ;  /* 0x3089705f060d7421 */ /* 0x000fc60000000000 */
[----:B------:R-:W-:Y:S01]  /*0260*/  FFMA.FTZ R2, R7, -5.3903029534742383927e-15, R2 ;  /* 0xa7c234c507027823 */ /* 0x000fe20000010002 */
[----:B------:R-:W-:Y:S06]  /*0270*/  @!P0 BRA `(.L_x_1) ;  /* 0x0000000000f08947 */ /* 0x000fec0003800000 */
[----:B------:R-:W-:-:S13]  /*0280*/  FSETP.NEU.AND P0, PT, R14, +INF , PT ;  /* 0x7f8000000e00780b */ /* 0x000fda0003f0d000 */
[----:B------:R-:W-:Y:S01]  /*0290*/  @!P0 FMUL.FTZ R2, RZ, R12 ;  /* 0x0000000cff028220 */ /* 0x000fe20000410000 */
[----:B------:R-:W-:Y:S01]  /*02a0*/  @!P0 IMAD.MOV.U32 R0, RZ, RZ, RZ ;  /* 0x000000ffff008224 */ /* 0x000fe200078e00ff */
[----:B------:R-:W-:Y:S06]  /*02b0*/  @!P0 BRA `(.L_x_1) ;  /* 0x0000000000e08947 */ /* 0x000fec0003800000 */
[----:B------:R-:W-:Y:S01]  /*02c0*/  SHF.R.U32.HI R17, RZ, 0x17, R12 ;  /* 0x00000017ff117819 */ /* 0x000fe2000001160c */
[----:B------:R-:W-:Y:S01]  /*02d0*/  IMAD.SHL.U32 R3, R12, 0x100, RZ ;  /* 0x000001000c037824 */ /* 0x000fe200078e00ff */
[----:B------:R-:W-:Y:S01]  /*02e0*/  MOV R0, RZ ;  /* 0x000000ff00007202 */ /* 0x000fe20000000f00 */
[----:B------:R-:W-:Y:S01]  /*02f0*/  IMAD.MOV.U32 R5, RZ, RZ, RZ ;  /* 0x000000ffff057224 */ /* 0x000fe200078e00ff */
[----:B------:R-:W-:Y:S01]  /*0300*/  LOP3.LUT R2, R17, 0xe0, RZ, 0xc0, !PT ;  /* 0x000000e011027812 */ /* 0x000fe200078ec0ff */
[----:B------:R-:W-:Y:S01]  /*0310*/  IMAD.MOV.U32 R16, RZ, RZ, RZ ;  /* 0x000000ffff107224 */ /* 0x000fe200078e00ff */
[----:B------:R-:W-:Y:S01]  /*0320*/  LOP3.LUT R3, R3, 0x80000000, RZ, 0xfc, !PT ;  /* 0x8000000003037812 */ /* 0x000fe200078efcff */
[----:B------:R-:W-:Y:S02]  /*0330*/  ULDC.64 UR6, c[0x4][0x8] ;  /* 0x0100020000067ab9 */ /* 0x000fe40000000a00 */
[----:B------:R-:W-:Y:S01]  /*0340*/  VIADD R4, R2, 0xffffff80 ;  /* 0xffffff8002047836 */ /* 0x000fe20000000000 */
[----:B------:R-:W-:-:S04]  /*0350*/  MOV R2, R1 ;  /* 0x0000000100027202 */ /* 0x000fc80000000f00 */
[----:B------:R-:W-:-:S07]  /*0360*/  SHF.R.U32.HI R4, RZ, 0x5, R4 ;  /* 0x00000005ff047819 */ /* 0x000fce0000011604 */
.L_x_2:
[----:B------:R-:W-:-:S04]  /*0370*/  IADD3 R14, P0, R5, UR6, RZ ;  /* 0x00000006050e7c10 */ /* 0x000fc8000ff1e0ff */
[----:B------:R-:W-:-:S06]  /*0380*/  IADD3.X R15, R16, UR7, RZ, P0, !PT ;  /* 0x00000007100f7c10 */ /* 0x000fcc00087fe4ff */
[----:B------:R-:W2:Y:S01]  /*0390*/  LDG.E.CONSTANT R15, desc[UR4][R14.64] ;  /* 0x000000040e0f7981 */ /* 0x000ea2000c1e9900 */
[----:B------:R-:W-:Y:S01]  /*03a0*/  IADD3 R5, P2, R5, 0x4, RZ ;  /* 0x0000000405057810 */ /* 0x000fe20007f5e0ff */
[----:B------:R-:W-:Y:S02]  /*03b0*/  IMAD.MOV.U32 R6, RZ, RZ, R0 ;  /* 0x000000ffff067224 */ /* 0x000fe400078e0000 */
[----:B------:R-:W-:Y:S01]  /*03c0*/  IMAD.MOV.U32 R7, RZ, RZ, RZ ;  /* 0x000000ffff077224 */ /* 0x000fe200078e00ff */
[----:B------:R-:W-:Y:S01]  /*03d0*/  ISETP.NE.U32.AND P0, PT, R5, 0x18, PT ;  /* 0x000000180500780c */ /* 0x000fe20003f05070 */
[----:B------:R-:W-:-:S05]  /*03e0*/  IMAD.X R16, RZ, RZ, R16, P2 ;  /* 0x000000ffff107224 */ /* 0x000fca00010e0610 */
[----:B------:R-:W-:Y:S01]  /*03f0*/  ISETP.NE.AND.EX P0, PT, R16, RZ, PT, P0 ;  /* 0x000000ff1000720c */ /* 0x000fe20003f05300 */
[----:B--2---:R-:W-:-:S05]  /*0400*/  IMAD.WIDE.U32 R6, R3, R15, R6 ;  /* 0x0000000f03067225 */ /* 0x004fca00078e0006 */
[----:B------:R0:W-:Y:S01]  /*0410*/  STL [R2], R6 ;  /* 0x0000000602007387 */ /* 0x0001e20000100800 */
[----:B------:R-:W-:Y:S01]  /*0420*/  MOV R0, R7 ;  /* 0x0000000700007202 */ /* 0x000fe20000000f00 */
[----:B0-----:R-:W-:-:S05]  /*0430*/  VIADD R2, R2, 0x4 ;  /* 0x0000000402027836 */ /* 0x001fca0000000000 */
[----:B------:R-:W-:Y:S05]  /*0440*/  @P0 BRA `(.L_x_2) ;  /* 0xfffffffc00c80947 */ /* 0x000fea000383ffff */
[----:B------:R-:W-:Y:S01]  /*0450*/  LOP3.LUT P0, R6, R17, 0x1f, RZ, 0xc0, !PT ;  /* 0x0000001f11067812 */ /* 0x000fe2000780c0ff */
[----:B------:R-:W-:Y:S01]  /*0460*/  IMAD R14, R4, -0x4, R1 ;  /* 0xfffffffc040e7824 */ /* 0x000fe200078e0201 */
[----:B------:R0:W-:Y:S04]  /*0470*/  STL [R1+0x18], R0 ;  /* 0x0000180001007387 */ /* 0x0001e80000100800 */
[----:B------:R-:W2:Y:S04]  /*0480*/  LDL R2, [R14+0x18] ;  /* 0x000018000e027983 */ /* 0x000ea80000100800 */
[----:B------:R-:W3:Y:S04]  /*0490*/  LDL R3, [R14+0x14] ;  /* 0x000014000e037983 */ /* 0x000ee80000100800 */
[----:B------:R-:W4:Y:S01]  /*04a0*/  @P0 LDL R7, [R14+0x10] ;  /* 0x000010000e070983 */ /* 0x000f220000100800 */
[----:B------:R-:W-:Y:S01]  /*04b0*/  @P0 IADD3 R4, -R6, 0x20, RZ ;  /* 0x0000002006040810 */ /* 0x000fe20007ffe1ff */
[----:B------:R-:W-:Y:S01]  /*04c0*/  UMOV UR6, 0x54442d19 ;  /* 0x54442d1900067882 */ /* 0x000fe20000000000 */
[----:B------:R-:W-:Y:S01]  /*04d0*/  UMOV UR7, 0x3bf921fb ;  /* 0x3bf921fb00077882 */ /* 0x000fe20000000000 */
[----:B--2---:R-:W-:-:S02]  /*04e0*/  @P0 SHF.L.U32 R5, R2, R6, RZ ;  /* 0x0000000602050219 */ /* 0x004fc400000006ff */
[----:B---3--:R-:W-:Y:S02]  /*04f0*/  @P0 SHF.L.U32 R6, R3, R6, RZ ;  /* 0x0000000603060219 */ /* 0x008fe400000006ff */
[-C--:B----4-:R-:W-:Y:S02]  /*0500*/  @P0 SHF.R.U32.HI R7, RZ, R4.reuse, R7 ;  /* 0x00000004ff070219 */ /* 0x090fe40000011607 */
[----:B------:R-:W-:-:S03]  /*0510*/  @P0 SHF.R.U32.HI R4, RZ, R4, R3 ;  /* 0x00000004ff040219 */ /* 0x000fc60000011603 */
[----:B------:R-:W-:Y:S02]  /*0520*/  @P0 IMAD.IADD R3, R6, 0x1, R7 ;  /* 0x0000000106030824 */ /* 0x000fe400078e0207 */
[----:B------:R-:W-:-:S05]  /*0530*/  @P0 IMAD.IADD R2, R5, 0x1, R4 ;  /* 0x0000000105020824 */ /* 0x000fca00078e0204 */
[C---:B------:R-:W-:Y:S02]  /*0540*/  SHF.L.W.U32.HI R15, R3.reuse, 0x2, R2 ;  /* 0x00000002030f7819 */ /* 0x040fe40000010e02 */
[----:B------:R-:W-:Y:S02]  /*0550*/  SHF.L.U32 R3, R3, 0x2, RZ ;  /* 0x0000000203037819 */ /* 0x000fe400000006ff */
[----:B0-----:R-:W-:-:S04]  /*0560*/  SHF.R.S32.HI R0, RZ, 0x1f, R15 ;  /* 0x0000001fff007819 */ /* 0x001fc8000001140f */
[C---:B------:R-:W-:Y:S02]  /*0570*/  LOP3.LUT R6, R0.reuse, R3, RZ, 0x3c, !PT ;  /* 0x0000000300067212 */ /* 0x040fe400078e3cff */
[----:B------:R-:W-:-:S04]  /*0580*/  LOP3.LUT R7, R0, R15, RZ, 0x3c, !PT ;  /* 0x0000000f00077212 */ /* 0x000fc800078e3cff */
[----:B------:R-:W0:Y:S01]  /*0590*/  I2F.F64.S64 R4, R6 ;  /* 0x0000000600047312 */ /* 0x000e220000301c00 */
[----:B------:R-:W-:Y:S02]  /*05a0*/  ISETP.GE.AND P0, PT, R12, RZ, PT ;  /* 0x000000ff0c00720c */ /* 0x000fe40003f06270 */
[----:B------:R-:W-:Y:S01]  /*05b0*/  SHF.R.U32.HI R0, RZ, 0x1e, R2 ;  /* 0x0000001eff007819 */ /* 0x000fe20000011602 */
[----:B0-----:R-:W-:-:S03]  /*05c0*/  DMUL R4, R4, UR6 ;  /* 0x0000000604047c28 */ /* 0x001fc60008000000 */
[C---:B------:R-:W-:Y:S02]  /*05d0*/  LEA.HI R0, R15.reuse, R0, RZ, 0x1 ;  /* 0x000000000f007211 */ /* 0x040fe400078f08ff */
[----:B------:R-:W-:-:S05]  /*05e0*/  LOP3.LUT R12, R15, R12, RZ, 0x3c, !PT ;  /* 0x0000000c0f0c7212 */ /* 0x000fca00078e3cff */
[----:B------:R-:W0:Y:S01]  /*05f0*/  F2F.F32.F64 R4, R4 ;  /* 0x0000000400047310 */ /* 0x000e220000301000 */
[----:B------:R-:W-:Y:S01]  /*0600*/  IMAD.MOV R2, RZ, RZ, -R0 ;  /* 0x000000ffff027224 */ /* 0x000fe200078e0a00 */
[----:B------:R-:W-:-:S03]  /*0610*/  ISETP.GE.AND P2, PT, R12, RZ, PT ;  /* 0x000000ff0c00720c */ /* 0x000fc60003f46270 */
[----:B------:R-:W-:Y:S01]  /*0620*/  @!P0 IMAD.MOV.U32 R0, RZ, RZ, R2 ;  /* 0x000000ffff008224 */ /* 0x000fe200078e0002 */
[----:B0-----:R-:W-:-:S09]  /*0630*/  FSEL R2, -R4, R4, !P2 ;  /* 0x0000000404027208 */ /* 0x001fd20005000100 */
.L_x_1:
[----:B------:R-:W-:Y:S05]  /*0640*/  BSYNC B0 ;  /* 0x0000000000007941 */ /* 0x000fea0003800000 */
.L_x_0:
[----:B------:R-:W-:Y:S01]  /*0650*/  LOP3.LUT R3, R0, 0x1, RZ, 0xc0, !PT ;  /* 0x0000000100037812 */ /* 0x000fe200078ec0ff */
[----:B------:R-:W-:Y:S01]  /*0660*/  FMUL.FTZ R6, R2, R2 ;  /* 0x0000000202067220 */ /* 0x000fe20000410000 */
[----:B------:R-:W-:Y:S01]  /*0670*/  FSETP.GT.AND P0, PT, |R13|, 8.50705917302346158658e+37, PT ;  /* 0x7e8000000d00780b */ /* 0x000fe20003f04200 */
[----:B------:R-:W-:Y:S01]  /*0680*/  ULDC.64 UR6, c[0x0][0x228] ;  /* 0x00008a0000067ab9 */ /* 0x000fe20000000a00 */
[----:B------:R-:W-:Y:S01]  /*0690*/  ISETP.NE.U32.AND P3, PT, R3, 0x1, PT ;  /* 0x000000010300780c */ /* 0x000fe20003f65070 */
[----:B------:R-:W-:Y:S01]  /*06a0*/  IMAD.MOV.U32 R3, RZ, RZ, -0x46b2bead ;  /* 0xb94d4153ff037424 */ /* 0x000fe200078e00ff */
[----:B------:R-:W-:Y:S01]  /*06b0*/  FSETP.GEU.AND P2, PT, |R13|, 1.175494350822287508e-38, PT ;  /* 0x008000000d00780b */ /* 0x000fe20003f4e200 */
[----:B------:R0:W-:Y:S01]  /*06c0*/  @!P1 STG.E desc[UR4][R8.64], R11 ;  /* 0x0000000b08009986 */ /* 0x0001e2000c101904 */
[----:B------:R-:W-:Y:S02]  /*06d0*/  MOV R4, 0x3c0885e4 ;  /* 0x3c0885e400047802 */ /* 0x000fe40000000f00 */
[----:B------:R-:W-:-:S02]  /*06e0*/  LOP3.LUT P4, RZ, R0, 0x2, RZ, 0xc0, !PT ;  /* 0x0000000200ff7812 */ /* 0x000fc4000788c0ff */
[----:B------:R-:W-:-:S03]  /*06f0*/  FSEL R0, R2, 1, P3 ;  /* 0x3f80000002007808 */ /* 0x000fc60001800000 */
[----:B------:R-:W-:Y:S02]  /*0700*/  @P0 FMUL R13, R13, 0.25 ;  /* 0x3e8000000d0d0820 */ /* 0x000fe40000400000 */
[----:B------:R-:W-:Y:S02]  /*0710*/  @!P3 IMAD.MOV.U32 R5, RZ, RZ, 0x37cbac00 ;  /* 0x37cbac00ff05b424 */ /* 0x000fe400078e00ff */
[----:B------:R-:W-:Y:S02]  /*0720*/  @!P3 IMAD.MOV.U32 R4, RZ, RZ, 0x3d2aaabb ;  /* 0x3d2aaabbff04b424 */ /* 0x000fe400078e00ff */
[----:B------:R-:W-:Y:S01]  /*0730*/  @!P2 FMUL R13, R13, 16777216 ;  /* 0x4b8000000d0da820 */ /* 0x000fe20000400000 */
[----:B------:R-:W-:Y:S01]  /*0740*/  @!P3 FFMA.FTZ R3, R6, R5, -0.0013887860113754868507 ;  /* 0xbab607ed0603b423 */ /* 0x000fe20000010005 */
[----:B------:R-:W-:Y:S02]  /*0750*/  IMAD.MOV.U32 R5, RZ, RZ, -0x41d55558 ;  /* 0xbe2aaaa8ff057424 */ /* 0x000fe400078e00ff */
[----:B------:R-:W-:-:S02]  /*0760*/  @!P3 IMAD.MOV.U32 R5, RZ, RZ, -0x41000001 ;  /* 0xbeffffffff05b424 */ /* 0x000fc400078e00ff */
[C---:B------:R-:W-:Y:S01]  /*0770*/  FFMA.FTZ R4, R6.reuse, R3, R4 ;  /* 0x0000000306047223 */ /* 0x040fe20000010004 */
[----:B------:R-:W-:Y:S01]  /*0780*/  HFMA2.MMA R3, -RZ, RZ, 1.625, 0 ;  /* 0x3e800000ff037435 */ /* 0x000fe200000001ff */
[----:B------:R-:W1:Y:S02]  /*0790*/  MUFU.RCP R13, R13 ;  /* 0x0000000d000d7308 */ /* 0x000e640000001000 */
[----:B------:R-:W-:-:S07]  /*07a0*/  FFMA.FTZ R5, R6, R4, R5 ;  /* 0x0000000406057223 */ /* 0x000fce0000010005 */
[----:B------:R-:W-:Y:S01]  /*07b0*/  FSEL R2, R3, 1, P0 ;  /* 0x3f80000003027808 */ /* 0x000fe20000000000 */
[----:B------:R-:W-:-:S04]  /*07c0*/  FFMA.FTZ R3, R6, R0, RZ ;  /* 0x0000000006037223 */ /* 0x000fc800000100ff */
[----:B------:R-:W-:Y:S01]  /*07d0*/  FFMA.FTZ R0, R3, R5, R0 ;  /* 0x0000000503007223 */ /* 0x000fe20000010000 */
[----:B------:R-:W-:Y:S01]  /*07e0*/  @!P2 FMUL R2, R2, 16777216 ;  /* 0x4b8000000202a820 */ /* 0x000fe20000400000 */
[----:B------:R-:W-:Y:S02]  /*07f0*/  SHF.R.S32.HI R3, RZ, 0x1f, R10 ;  /* 0x0000001fff037819 */ /* 0x000fe4000001140a */
[----:B------:R-:W-:Y:S01]  /*0800*/  @P4 FFMA.FTZ R0, R0, -1, RZ ;  /* 0xbf80000000004823 */ /* 0x000fe200000100ff */
[----:B-1----:R-:W-:Y:S01]  /*0810*/  FMUL R4, R13, R2 ;  /* 0x000000020d047220 */ /* 0x002fe20000400000 */
[----:B------:R-:W-:Y:S02]  /*0820*/  LEA R2, P0, R10, UR6, 0x2 ;  /* 0x000000060a027c11 */ /* 0x000fe4000f8010ff */
[----:B------:R-:W-:Y:S02]  /*0830*/  FMUL R0, R0, R0 ;  /* 0x0000000000007220 */ /* 0x000fe40000400000 */
[----:B------:R-:W-:-:S02]  /*0840*/  LEA.HI.X R3, R10, UR7, R3, 0x2, P0 ;  /* 0x000000070a037c11 */ /* 0x000fc400080f1403 */
[----:B------:R-:W-:Y:S01]  /*0850*/  FFMA R5, R4, R0, R11 ;  /* 0x0000000004057223 */ /* 0x000fe2000000000b */
[----:B0-----:R-:W-:Y:S06]  /*0860*/  @P1 EXIT ;  /* 0x000000000000194d */ /* 0x001fec0003800000 */
[----:B------:R-:W-:Y:S01]  /*0870*/  STG.E desc[UR4][R2.64], R5 ;  /* 0x0000000502007986 */ /* 0x000fe2000c101904 */
[----:B------:R-:W-:Y:S05]  /*0880*/  EXIT ;  /* 0x000000000000794d */ /* 0x000fea0003800000 */
.L_x_3:
[----:B------:R-:W-:-:S00]  /*0890*/  BRA `(.L_x_3) ;  /* 0xfffffffc00fc7947 */ /* 0x000fc0000383ffff */
[----:B------:R-:W-:-:S00]  /*08a0*/  NOP ;  /* 0x0000000000007918 */ /* 0x000fc00000000000 */
        /* <DEDUP_REMOVED lines=13> */
.L_x_4:


//--------------------- .nv.global.init           --------------------------
	.section	.nv.global.init,"aw",@progbits
	.align	4
.nv.global.init:
	.type		__cudart_i2opi_f,@object
	.size		__cudart_i2opi_f,(_$_str - __cudart_i2opi_f)
__cudart_i2opi_f:
        /*0000*/ 	.byte	0x41, 0x90, 0x43, 0x3c, 0x99, 0x95, 0x62, 0xdb, 0xc0, 0xdd, 0x34, 0xf5, 0xd1, 0x57, 0x27, 0xfc
        /*0010*/ 	.byte	0x29, 0x15, 0x44, 0x4e, 0x6e, 0x83, 0xf9, 0xa2
	.type		_$_str,@object
	.size		_$_str,(.L_0 - _$_str)
_$_str:
        /*0018*/ 	.byte	0x5f, 0x5f, 0x43, 0x55, 0x44, 0x41, 0x5f, 0x46, 0x54, 0x5a, 0x00
.L_0:


//--------------------- .nv.constant0.triton_poi_fused_add_convolution_mul_pow_reciprocal_sin_3 --------------------------
	.section	.nv.constant0.triton_poi_fused_add_convolution_mul_pow_reciprocal_sin_3,"a",@progbits
	.sectionflags	@""
	.align	4
.nv.constant0.triton_poi_fused_add_convolution_mul_pow_reciprocal_sin_3:
	.zero		564
